//
// Generated by NVIDIA NVVM Compiler
//
// Compiler Build ID: CL-36424714
// Cuda compilation tools, release 13.0, V13.0.88
// Based on NVVM 20.0.0
//

.version 9.0
.target sm_100
.address_size 64

	// .globl	_Z18closed_form_linalgPdS_S_i
.extern .shared .align 16 .b8 s_mem[];

.visible .entry _Z18closed_form_linalgPdS_S_i(
	.param .u64 .ptr .align 1 _Z18closed_form_linalgPdS_S_i_param_0,
	.param .u64 .ptr .align 1 _Z18closed_form_linalgPdS_S_i_param_1,
	.param .u64 .ptr .align 1 _Z18closed_form_linalgPdS_S_i_param_2,
	.param .u32 _Z18closed_form_linalgPdS_S_i_param_3
)
{
	.reg .pred 	%p<7>;
	.reg .b32 	%r<30>;
	.reg .b64 	%rd<12>;
	.reg .b64 	%fd<41>;

	ld.param.u64 	%rd3, [_Z18closed_form_linalgPdS_S_i_param_0];
	ld.param.u64 	%rd4, [_Z18closed_form_linalgPdS_S_i_param_1];
	ld.param.u64 	%rd5, [_Z18closed_form_linalgPdS_S_i_param_2];
	ld.param.u32 	%r17, [_Z18closed_form_linalgPdS_S_i_param_3];
	mov.u32 	%r29, %ntid.x;
	mov.u32 	%r2, %tid.x;
	mov.u32 	%r3, %ctaid.x;
	mad.lo.s32 	%r28, %r3, %r29, %r2;
	setp.ge.u32 	%p1, %r28, %r17;
	mov.f64 	%fd37, 0d0000000000000000;
	mov.f64 	%fd38, %fd37;
	mov.f64 	%fd39, %fd37;
	mov.f64 	%fd40, %fd37;
	@%p1 bra 	$L__BB0_3;
	mov.u32 	%r18, %nctaid.x;
	mul.lo.s32 	%r5, %r18, %r29;
	cvta.to.global.u64 	%rd1, %rd3;
	cvta.to.global.u64 	%rd2, %rd4;
	mov.f64 	%fd40, 0d0000000000000000;
	mov.f64 	%fd39, %fd40;
	mov.f64 	%fd38, %fd40;
	mov.f64 	%fd37, %fd40;
$L__BB0_2:
	mul.wide.u32 	%rd6, %r28, 8;
	add.s64 	%rd7, %rd1, %rd6;
	ld.global.f64 	%fd15, [%rd7];
	add.s64 	%rd8, %rd2, %rd6;
	ld.global.f64 	%fd16, [%rd8];
	add.f64 	%fd37, %fd37, %fd15;
	add.f64 	%fd38, %fd38, %fd16;
	fma.rn.f64 	%fd39, %fd15, %fd15, %fd39;
	fma.rn.f64 	%fd40, %fd15, %fd16, %fd40;
	add.s32 	%r28, %r28, %r5;
	setp.lt.u32 	%p2, %r28, %r17;
	@%p2 bra 	$L__BB0_2;
$L__BB0_3:
	shl.b32 	%r19, %r29, 3;
	mov.u32 	%r20, s_mem;
	add.s32 	%r8, %r20, %r19;
	add.s32 	%r9, %r8, %r19;
	add.s32 	%r10, %r9, %r19;
	shl.b32 	%r21, %r2, 3;
	add.s32 	%r11, %r20, %r21;
	st.shared.f64 	[%r11], %fd37;
	add.s32 	%r12, %r8, %r21;
	st.shared.f64 	[%r12], %fd38;
	add.s32 	%r13, %r9, %r21;
	st.shared.f64 	[%r13], %fd39;
	add.s32 	%r14, %r10, %r21;
	st.shared.f64 	[%r14], %fd40;
	bar.sync 	0;
	setp.lt.u32 	%p3, %r29, 2;
	@%p3 bra 	$L__BB0_7;
$L__BB0_4:
	shr.u32 	%r16, %r29, 1;
	setp.ge.u32 	%p4, %r2, %r16;
	@%p4 bra 	$L__BB0_6;
	shl.b32 	%r22, %r16, 3;
	add.s32 	%r23, %r11, %r22;
	ld.shared.f64 	%fd17, [%r23];
	ld.shared.f64 	%fd18, [%r11];
	add.f64 	%fd19, %fd17, %fd18;
	st.shared.f64 	[%r11], %fd19;
	add.s32 	%r24, %r12, %r22;
	ld.shared.f64 	%fd20, [%r24];
	ld.shared.f64 	%fd21, [%r12];
	add.f64 	%fd22, %fd20, %fd21;
	st.shared.f64 	[%r12], %fd22;
	add.s32 	%r25, %r13, %r22;
	ld.shared.f64 	%fd23, [%r25];
	ld.shared.f64 	%fd24, [%r13];
	add.f64 	%fd25, %fd23, %fd24;
	st.shared.f64 	[%r13], %fd25;
	add.s32 	%r26, %r14, %r22;
	ld.shared.f64 	%fd26, [%r26];
	ld.shared.f64 	%fd27, [%r14];
	add.f64 	%fd28, %fd26, %fd27;
	st.shared.f64 	[%r14], %fd28;
$L__BB0_6:
	bar.sync 	0;
	setp.gt.u32 	%p5, %r29, 3;
	mov.u32 	%r29, %r16;
	@%p5 bra 	$L__BB0_4;
$L__BB0_7:
	setp.ne.s32 	%p6, %r2, 0;
	@%p6 bra 	$L__BB0_9;
	ld.shared.f64 	%fd29, [s_mem];
	shl.b32 	%r27, %r3, 2;
	cvta.to.global.u64 	%rd9, %rd5;
	mul.wide.u32 	%rd10, %r27, 8;
	add.s64 	%rd11, %rd9, %rd10;
	st.global.f64 	[%rd11], %fd29;
	ld.shared.f64 	%fd30, [%r8];
	st.global.f64 	[%rd11+8], %fd30;
	ld.shared.f64 	%fd31, [%r9];
	st.global.f64 	[%rd11+16], %fd31;
	ld.shared.f64 	%fd32, [%r10];
	st.global.f64 	[%rd11+24], %fd32;
$L__BB0_9:
	ret;

}


// ===== COMPILED SASS (sm_100) =====

	.target	sm_100

	.elftype	@"ET_EXEC"


//--------------------- .note.nv.tkinfo           --------------------------
	.section	.note.nv.tkinfo,"",@"SHT_NOTE"
	.sectionflags	@"SHF_NOTE_NV_TKINFO"
	.tkinfo
        /*0018*/ 	.word	0x00000002
        /*0030*/ 	.string	""
        /*0030*/ 	.string	"ptxas"
        /*0030*/ 	.string	"Cuda compilation tools, release 13.0, V13.0.88"
        /*0030*/ 	.string	"Build cuda_13.0.r13.0/compiler.36424714_0"
        /*0030*/ 	.string	"-arch sm_100 -m 64 "



//--------------------- .note.nv.cuinfo           --------------------------
	.section	.note.nv.cuinfo,"",@"SHT_NOTE"
	.sectionflags	@"SHF_NOTE_NV_CUINFO"
        /*0018*/ 	.short	0x0002
        /*001a*/ 	.short	0x0064
        /*001c*/ 	.short	0x0082
	.zero		2


//--------------------- .nv.info                  --------------------------
	.section	.nv.info,"",@"SHT_CUDA_INFO"
	.align	4


	//----- nvinfo : EIATTR_REGCOUNT
	.align		4
        /*0000*/ 	.byte	0x04, 0x2f
        /*0002*/ 	.short	(.L_1 - .L_0)
	.align		4
.L_0:
        /*0004*/ 	.word	index@(_Z18closed_form_linalgPdS_S_i)
        /*0008*/ 	.word	0x0000001e


	//----- nvinfo : EIATTR_FRAME_SIZE
	.align		4
.L_1:
        /*000c*/ 	.byte	0x04, 0x11
        /*000e*/ 	.short	(.L_3 - .L_2)
	.align		4
.L_2:
        /*0010*/ 	.word	index@(_Z18closed_form_linalgPdS_S_i)
        /*0014*/ 	.word	0x00000000


	//----- nvinfo : EIATTR_MIN_STACK_SIZE
	.align		4
.L_3:
        /*0018*/ 	.byte	0x04, 0x12
        /*001a*/ 	.short	(.L_5 - .L_4)
	.align		4
.L_4:
        /*001c*/ 	.word	index@(_Z18closed_form_linalgPdS_S_i)
        /*0020*/ 	.word	0x00000000
.L_5:


//--------------------- .nv.compat                --------------------------
	.section	.nv.compat,"",@"SHT_CUDA_COMPAT_INFO"
	.align	4
        /*0000*/ 	.byte	0x02, 0x09, 0x00, 0x00, 0x02, 0x02, 0x01, 0x00, 0x02, 0x05, 0x05, 0x00, 0x03, 0x07, 0x01, 0x01
        /*0010*/ 	.byte	0x02, 0x03, 0x00, 0x00, 0x02, 0x06, 0x01, 0x00, 0x04, 0x0b, 0x08, 0x00, 0x01, 0x00, 0x00, 0x00
        /*0020*/ 	.byte	0x00, 0x00, 0x00, 0x00


//--------------------- .nv.info._Z18closed_form_linalgPdS_S_i --------------------------
	.section	.nv.info._Z18closed_form_linalgPdS_S_i,"",@"SHT_CUDA_INFO"
	.sectionflags	@""
	.align	4


	//----- nvinfo : EIATTR_CUDA_API_VERSION
	.align		4
        /*0000*/ 	.byte	0x04, 0x37
        /*0002*/ 	.short	(.L_7 - .L_6)
.L_6:
        /*0004*/ 	.word	0x00000082


	//----- nvinfo : EIATTR_KPARAM_INFO
	.align		4
.L_7:
        /*0008*/ 	.byte	0x04, 0x17
        /*000a*/ 	.short	(.L_9 - .L_8)
.L_8:
        /*000c*/ 	.word	0x00000000
        /*0010*/ 	.short	0x0003
        /*0012*/ 	.short	0x0018
        /*0014*/ 	.byte	0x00, 0xf0, 0x11, 0x00


	//----- nvinfo : EIATTR_KPARAM_INFO
	.align		4
.L_9:
        /*0018*/ 	.byte	0x04, 0x17
        /*001a*/ 	.short	(.L_11 - .L_10)
.L_10:
        /*001c*/ 	.word	0x00000000
        /*0020*/ 	.short	0x0002
        /*0022*/ 	.short	0x0010
        /*0024*/ 	.byte	0x00, 0xf5, 0x21, 0x00


	//----- nvinfo : EIATTR_KPARAM_INFO
	.align		4
.L_11:
        /*0028*/ 	.byte	0x04, 0x17
        /*002a*/ 	.short	(.L_13 - .L_12)
.L_12:
        /*002c*/ 	.word	0x00000000
        /*0030*/ 	.short	0x0001
        /*0032*/ 	.short	0x0008
        /*0034*/ 	.byte	0x00, 0xf5, 0x21, 0x00


	//----- nvinfo : EIATTR_KPARAM_INFO
	.align		4
.L_13:
        /*0038*/ 	.byte	0x04, 0x17
        /*003a*/ 	.short	(.L_15 - .L_14)
.L_14:
        /*003c*/ 	.word	0x00000000
        /*0040*/ 	.short	0x0000
        /*0042*/ 	.short	0x0000
        /*0044*/ 	.byte	0x00, 0xf5, 0x21, 0x00


	//----- nvinfo : EIATTR_SPARSE_MMA_MASK
	.align		4
.L_15:
        /*0048*/ 	.byte	0x03, 0x50
        /*004a*/ 	.short	0x0000


	//----- nvinfo : EIATTR_MAXREG_COUNT
	.align		4
        /*004c*/ 	.byte	0x03, 0x1b
        /*004e*/ 	.short	0x00ff


	//----- nvinfo : EIATTR_NUM_BARRIERS
	.align		4
        /*0050*/ 	.byte	0x02, 0x4c
        /*0052*/ 	.byte	0x01
	.zero		1


	//----- nvinfo : EIATTR_MERCURY_ISA_VERSION
	.align		4
        /*0054*/ 	.byte	0x03, 0x5f
        /*0056*/ 	.short	0x0101


	//----- nvinfo : EIATTR_VRC_CTA_INIT_COUNT
	.align		4
        /*0058*/ 	.byte	0x02, 0x4a
	.zero		1
	.zero		1


	//----- nvinfo : EIATTR_EXIT_INSTR_OFFSETS
	.align		4
        /*005c*/ 	.byte	0x04, 0x1c
        /*005e*/ 	.short	(.L_17 - .L_16)


	//   ....[0]....
.L_16:
        /*0060*/ 	.word	0x00000530


	//   ....[1]....
        /*0064*/ 	.word	0x00000620


	//----- nvinfo : EIATTR_CRS_STACK_SIZE
	.align		4
.L_17:
        /*0068*/ 	.byte	0x04, 0x1e
        /*006a*/ 	.short	(.L_19 - .L_18)
.L_18:
        /*006c*/ 	.word	0x00000000


	//----- nvinfo : EIATTR_CBANK_PARAM_SIZE
	.align		4
.L_19:
        /*0070*/ 	.byte	0x03, 0x19
        /*0072*/ 	.short	0x001c


	//----- nvinfo : EIATTR_PARAM_CBANK
	.align		4
        /*0074*/ 	.byte	0x04, 0x0a
        /*0076*/ 	.short	(.L_21 - .L_20)
	.align		4
.L_20:
        /*0078*/ 	.word	index@(.nv.constant0._Z18closed_form_linalgPdS_S_i)
        /*007c*/ 	.short	0x0380
        /*007e*/ 	.short	0x001c


	//----- nvinfo : EIATTR_SW_WAR
	.align		4
.L_21:
        /*0080*/ 	.byte	0x04, 0x36
        /*0082*/ 	.short	(.L_23 - .L_22)
.L_22:
        /*0084*/ 	.word	0x00000008
.L_23:


//--------------------- .nv.callgraph             --------------------------
	.section	.nv.callgraph,"",@"SHT_CUDA_CALLGRAPH"
	.align	4
	.sectionentsize	8
	.align		4
        /*0000*/ 	.word	0x00000000
	.align		4
        /*0004*/ 	.word	0xffffffff
	.align		4
        /*0008*/ 	.word	0x00000000
	.align		4
        /*000c*/ 	.word	0xfffffffe
	.align		4
        /*0010*/ 	.word	0x00000000
	.align		4
        /*0014*/ 	.word	0xfffffffd
	.align		4
        /*0018*/ 	.word	0x00000000
	.align		4
        /*001c*/ 	.word	0xfffffffc


//--------------------- .text._Z18closed_form_linalgPdS_S_i --------------------------
	.section	.text._Z18closed_form_linalgPdS_S_i,"ax",@progbits
	.align	128
        .global         _Z18closed_form_linalgPdS_S_i
        .type           _Z18closed_form_linalgPdS_S_i,@function
        .size           _Z18closed_form_linalgPdS_S_i,(.L_x_8 - _Z18closed_form_linalgPdS_S_i)
        .other          _Z18closed_form_linalgPdS_S_i,@"STO_CUDA_ENTRY STV_DEFAULT"
_Z18closed_form_linalgPdS_S_i:
.text._Z18closed_form_linalgPdS_S_i:
[----:B------:R-:W-:Y:S01]  /*0000*/  LDC R1, c[0x0][0x37c] ;  /* 0x0000df00ff017b82 */ /* 0x000fe20000000800 */
[----:B------:R-:W0:Y:S01]  /*0010*/  S2R R0, SR_TID.X ;  /* 0x0000000000007919 */ /* 0x000e220000002100 */
[----:B------:R-:W1:Y:S01]  /*0020*/  LDCU UR4, c[0x0][0x360] ;  /* 0x00006c00ff0477ac */ /* 0x000e620008000800 */
[----:B------:R-:W-:Y:S01]  /*0030*/  MOV R19, 0x400 ;  /* 0x0000040000137802 */ /* 0x000fe20000000f00 */
[----:B------:R-:W-:Y:S01]  /*0040*/  BSSY.RECONVERGENT B0, `(.L_x_0) ;  /* 0x0000022000007945 */ /* 0x000fe20003800200 */
[----:B------:R-:W0:Y:S01]  /*0050*/  S2R R11, SR_CTAID.X ;  /* 0x00000000000b7919 */ /* 0x000e220000002500 */
[----:B------:R-:W2:Y:S01]  /*0060*/  LDCU UR5, c[0x0][0x398] ;  /* 0x00007300ff0577ac */ /* 0x000ea20008000800 */
[----:B------:R-:W-:Y:S02]  /*0070*/  CS2R R8, SRZ ;  /* 0x0000000000087805 */ /* 0x000fe4000001ff00 */
[----:B------:R-:W-:Y:S01]  /*0080*/  CS2R R6, SRZ ;  /* 0x0000000000067805 */ /* 0x000fe2000001ff00 */
[----:B------:R-:W3:Y:S01]  /*0090*/  S2R R2, SR_CgaCtaId ;  /* 0x0000000000027919 */ /* 0x000ee20000008800 */
[----:B------:R-:W4:Y:S01]  /*00a0*/  LDCU.64 UR6, c[0x0][0x358] ;  /* 0x00006b00ff0677ac */ /* 0x000f220008000a00 */
[----:B------:R-:W-:Y:S01]  /*00b0*/  CS2R R4, SRZ ;  /* 0x0000000000047805 */ /* 0x000fe2000001ff00 */
[----:B-1----:R-:W-:-:S02]  /*00c0*/  IMAD.U32 R10, RZ, RZ, UR4 ;  /* 0x00000004ff0a7e24 */ /* 0x002fc4000f8e00ff */
[----:B0-----:R-:W-:Y:S01]  /*00d0*/  IMAD R16, R11, UR4, R0 ;  /* 0x000000040b107c24 */ /* 0x001fe2000f8e0200 */
[----:B---3--:R-:W-:Y:S02]  /*00e0*/  LEA R19, R2, R19, 0x18 ;  /* 0x0000001302137211 */ /* 0x008fe400078ec0ff */
[----:B------:R-:W-:Y:S02]  /*00f0*/  CS2R R2, SRZ ;  /* 0x0000000000027805 */ /* 0x000fe4000001ff00 */
[----:B--2---:R-:W-:-:S13]  /*0100*/  ISETP.GE.U32.AND P0, PT, R16, UR5, PT ;  /* 0x0000000510007c0c */ /* 0x004fda000bf06070 */
[----:B----4-:R-:W-:Y:S05]  /*0110*/  @P0 BRA `(.L_x_1) ;  /* 0x0000000000500947 */ /* 0x010fea0003800000 */
[----:B------:R-:W0:Y:S01]  /*0120*/  LDC.64 R12, c[0x0][0x380] ;  /* 0x0000e000ff0c7b82 */ /* 0x000e220000000a00 */
[----:B------:R-:W1:Y:S01]  /*0130*/  LDCU UR4, c[0x0][0x370] ;  /* 0x00006e00ff0477ac */ /* 0x000e620008000800 */
[----:B------:R-:W-:Y:S01]  /*0140*/  IMAD.MOV.U32 R23, RZ, RZ, R16 ;  /* 0x000000ffff177224 */ /* 0x000fe200078e0010 */
[----:B------:R-:W-:Y:S02]  /*0150*/  CS2R R2, SRZ ;  /* 0x0000000000027805 */ /* 0x000fe4000001ff00 */
[----:B------:R-:W-:Y:S02]  /*0160*/  CS2R R4, SRZ ;  /* 0x0000000000047805 */ /* 0x000fe4000001ff00 */
[----:B------:R-:W-:Y:S02]  /*0170*/  CS2R R6, SRZ ;  /* 0x0000000000067805 */ /* 0x000fe4000001ff00 */
[----:B------:R-:W-:Y:S01]  /*0180*/  CS2R R8, SRZ ;  /* 0x0000000000087805 */ /* 0x000fe2000001ff00 */
[----:B------:R-:W2:Y:S01]  /*0190*/  LDC.64 R14, c[0x0][0x388] ;  /* 0x0000e200ff0e7b82 */ /* 0x000ea20000000a00 */
[----:B-1----:R-:W-:-:S07]  /*01a0*/  IMAD R18, R10, UR4, RZ ;  /* 0x000000040a127c24 */ /* 0x002fce000f8e02ff */
.L_x_2:
[----:B0-----:R-:W-:-:S04]  /*01b0*/  IMAD.WIDE.U32 R20, R23, 0x8, R12 ;  /* 0x0000000817147825 */ /* 0x001fc800078e000c */
[----:B--2---:R-:W-:Y:S02]  /*01c0*/  IMAD.WIDE.U32 R16, R23, 0x8, R14 ;  /* 0x0000000817107825 */ /* 0x004fe400078e000e */
[----:B------:R-:W2:Y:S04]  /*01d0*/  LDG.E.64 R20, desc[UR6][R20.64] ;  /* 0x0000000614147981 */ /* 0x000ea8000c1e1b00 */
[----:B------:R-:W3:Y:S01]  /*01e0*/  LDG.E.64 R16, desc[UR6][R16.64] ;  /* 0x0000000610107981 */ /* 0x000ee2000c1e1b00 */
[----:B------:R-:W-:-:S05]  /*01f0*/  IMAD.IADD R23, R18, 0x1, R23 ;  /* 0x0000000112177824 */ /* 0x000fca00078e0217 */
[----:B------:R-:W-:Y:S01]  /*0200*/  ISETP.GE.U32.AND P0, PT, R23, UR5, PT ;  /* 0x0000000517007c0c */ /* 0x000fe2000bf06070 */
[C---:B--2---:R-:W-:Y:S02]  /*0210*/  DADD R8, R20.reuse, R8 ;  /* 0x0000000014087229 */ /* 0x044fe40000000008 */
[C---:B------:R-:W-:Y:S02]  /*0220*/  DFMA R4, R20.reuse, R20, R4 ;  /* 0x000000141404722b */ /* 0x040fe40000000004 */
[----:B---3--:R-:W-:Y:S02]  /*0230*/  DFMA R2, R20, R16, R2 ;  /* 0x000000101402722b */ /* 0x008fe40000000002 */
[----:B------:R-:W-:-:S06]  /*0240*/  DADD R6, R16, R6 ;  /* 0x0000000010067229 */ /* 0x000fcc0000000006 */
[----:B------:R-:W-:Y:S05]  /*0250*/  @!P0 BRA `(.L_x_2) ;  /* 0xfffffffc00d48947 */ /* 0x000fea000383ffff */
.L_x_1:
[----:B------:R-:W-:Y:S05]  /*0260*/  BSYNC.RECONVERGENT B0 ;  /* 0x0000000000007941 */ /* 0x000fea0003800200 */
.L_x_0:
[C-C-:B------:R-:W-:Y:S01]  /*0270*/  IMAD R13, R10.reuse, 0x8, R19.reuse ;  /* 0x000000080a0d7824 */ /* 0x140fe200078e0213 */
[----:B------:R-:W-:Y:S01]  /*0280*/  ISETP.GE.U32.AND P0, PT, R10, 0x2, PT ;  /* 0x000000020a00780c */ /* 0x000fe20003f06070 */
[----:B------:R-:W-:Y:S02]  /*0290*/  IMAD R19, R0, 0x8, R19 ;  /* 0x0000000800137824 */ /* 0x000fe400078e0213 */
[--C-:B------:R-:W-:Y:S02]  /*02a0*/  IMAD R15, R10, 0x8, R13.reuse ;  /* 0x000000080a0f7824 */ /* 0x100fe400078e020d */
[C---:B------:R-:W-:Y:S01]  /*02b0*/  IMAD R21, R0.reuse, 0x8, R13 ;  /* 0x0000000800157824 */ /* 0x040fe200078e020d */
[----:B------:R0:W-:Y:S01]  /*02c0*/  STS.64 [R19], R8 ;  /* 0x0000000813007388 */ /* 0x0001e20000000a00 */
[----:B------:R-:W-:Y:S01]  /*02d0*/  IMAD R23, R0, 0x8, R15 ;  /* 0x0000000800177824 */ /* 0x000fe200078e020f */
[----:B------:R-:W-:Y:S02]  /*02e0*/  LEA R17, R10, R15, 0x3 ;  /* 0x0000000f0a117211 */ /* 0x000fe400078e18ff */
[----:B------:R0:W-:Y:S02]  /*02f0*/  STS.64 [R21], R6 ;  /* 0x0000000615007388 */ /* 0x0001e40000000a00 */
[----:B------:R-:W-:-:S02]  /*0300*/  LEA R25, R0, R17, 0x3 ;  /* 0x0000001100197211 */ /* 0x000fc400078e18ff */
[----:B------:R0:W-:Y:S04]  /*0310*/  STS.64 [R23], R4 ;  /* 0x0000000417007388 */ /* 0x0001e80000000a00 */
[----:B------:R0:W-:Y:S01]  /*0320*/  STS.64 [R25], R2 ;  /* 0x0000000219007388 */ /* 0x0001e20000000a00 */
[----:B------:R-:W-:Y:S06]  /*0330*/  BAR.SYNC.DEFER_BLOCKING 0x0 ;  /* 0x0000000000007b1d */ /* 0x000fec0000010000 */
[----:B------:R-:W-:Y:S05]  /*0340*/  @!P0 BRA `(.L_x_3) ;  /* 0x0000000000748947 */ /* 0x000fea0003800000 */
.L_x_6:
[----:B0-----:R-:W-:Y:S01]  /*0350*/  SHF.R.U32.HI R2, RZ, 0x1, R10 ;  /* 0x00000001ff027819 */ /* 0x001fe2000001160a */
[----:B------:R-:W-:Y:S03]  /*0360*/  BSSY.RECONVERGENT B0, `(.L_x_4) ;  /* 0x0000017000007945 */ /* 0x000fe60003800200 */
[----:B------:R-:W-:-:S13]  /*0370*/  ISETP.GE.U32.AND P0, PT, R0, R2, PT ;  /* 0x000000020000720c */ /* 0x000fda0003f06070 */
[----:B------:R-:W-:Y:S05]  /*0380*/  @P0 BRA `(.L_x_5) ;  /* 0x0000000000500947 */ /* 0x000fea0003800000 */
[C---:B------:R-:W-:Y:S01]  /*0390*/  IMAD R3, R2.reuse, 0x8, R19 ;  /* 0x0000000802037824 */ /* 0x040fe200078e0213 */
[----:B------:R-:W-:Y:S01]  /*03a0*/  LDS.64 R6, [R19] ;  /* 0x0000000013067984 */ /* 0x000fe20000000a00 */
[C---:B------:R-:W-:Y:S02]  /*03b0*/  IMAD R12, R2.reuse, 0x8, R21 ;  /* 0x00000008020c7824 */ /* 0x040fe400078e0215 */
[C---:B------:R-:W-:Y:S01]  /*03c0*/  IMAD R14, R2.reuse, 0x8, R23 ;  /* 0x00000008020e7824 */ /* 0x040fe200078e0217 */
[----:B------:R0:W1:Y:S02]  /*03d0*/  LDS.64 R4, [R3] ;  /* 0x0000000003047984 */ /* 0x0000640000000a00 */
[----:B0-----:R-:W-:Y:S01]  /*03e0*/  LEA R3, R2, R25, 0x3 ;  /* 0x0000001902037211 */ /* 0x001fe200078e18ff */
[----:B-1----:R-:W-:-:S07]  /*03f0*/  DADD R4, R4, R6 ;  /* 0x0000000004047229 */ /* 0x002fce0000000006 */
[----:B------:R-:W-:Y:S04]  /*0400*/  STS.64 [R19], R4 ;  /* 0x0000000413007388 */ /* 0x000fe80000000a00 */
[----:B------:R-:W-:Y:S04]  /*0410*/  LDS.64 R6, [R12] ;  /* 0x000000000c067984 */ /* 0x000fe80000000a00 */
[----:B------:R-:W0:Y:S02]  /*0420*/  LDS.64 R8, [R21] ;  /* 0x0000000015087984 */ /* 0x000e240000000a00 */
[----:B0-----:R-:W-:-:S07]  /*0430*/  DADD R6, R6, R8 ;  /* 0x0000000006067229 */ /* 0x001fce0000000008 */
        /* <DEDUP_REMOVED lines=8> */
[----:B------:R0:W-:Y:S04]  /*04c0*/  STS.64 [R25], R4 ;  /* 0x0000000419007388 */ /* 0x0001e80000000a00 */
.L_x_5:
[----:B------:R-:W-:Y:S05]  /*04d0*/  BSYNC.RECONVERGENT B0 ;  /* 0x0000000000007941 */ /* 0x000fea0003800200 */
.L_x_4:
[----:B------:R-:W-:Y:S01]  /*04e0*/  BAR.SYNC.DEFER_BLOCKING 0x0 ;  /* 0x0000000000007b1d */ /* 0x000fe20000010000 */
[----:B------:R-:W-:Y:S01]  /*04f0*/  ISETP.GT.U32.AND P0, PT, R10, 0x3, PT ;  /* 0x000000030a00780c */ /* 0x000fe20003f04070 */
[----:B------:R-:W-:-:S12]  /*0500*/  IMAD.MOV.U32 R10, RZ, RZ, R2 ;  /* 0x000000ffff0a7224 */ /* 0x000fd800078e0002 */
[----:B------:R-:W-:Y:S05]  /*0510*/  @P0 BRA `(.L_x_6) ;  /* 0xfffffffc008c0947 */ /* 0x000fea000383ffff */
.L_x_3:
[----:B------:R-:W-:-:S13]  /*0520*/  ISETP.NE.AND P0, PT, R0, RZ, PT ;  /* 0x000000ff0000720c */ /* 0x000fda0003f05270 */
[----:B------:R-:W-:Y:S05]  /*0530*/  @P0 EXIT ;  /* 0x000000000000094d */ /* 0x000fea0003800000 */
[----:B------:R-:W1:Y:S01]  /*0540*/  S2UR UR5, SR_CgaCtaId ;  /* 0x00000000000579c3 */ /* 0x000e620000008800 */
[----:B------:R-:W-:Y:S01]  /*0550*/  UMOV UR4, 0x400 ;  /* 0x0000040000047882 */ /* 0x000fe20000000000 */
[----:B0-----:R-:W0:Y:S01]  /*0560*/  LDS.64 R6, [R13] ;  /* 0x000000000d067984 */ /* 0x001e220000000a00 */
[----:B------:R-:W-:-:S03]  /*0570*/  IMAD.SHL.U32 R11, R11, 0x4, RZ ;  /* 0x000000040b0b7824 */ /* 0x000fc600078e00ff */
[----:B------:R-:W2:Y:S02]  /*0580*/  LDS.64 R8, [R15] ;  /* 0x000000000f087984 */ /* 0x000ea40000000a00 */
[----:B------:R-:W3:Y:S02]  /*0590*/  LDC.64 R4, c[0x0][0x390] ;  /* 0x0000e400ff047b82 */ /* 0x000ee40000000a00 */
[----:B------:R-:W4:Y:S01]  /*05a0*/  LDS.64 R16, [R17] ;  /* 0x0000000011107984 */ /* 0x000f220000000a00 */
[----:B-1----:R-:W-:Y:S01]  /*05b0*/  ULEA UR4, UR5, UR4, 0x18 ;  /* 0x0000000405047291 */ /* 0x002fe2000f8ec0ff */
[----:B---3--:R-:W-:-:S08]  /*05c0*/  IMAD.WIDE.U32 R4, R11, 0x8, R4 ;  /* 0x000000080b047825 */ /* 0x008fd000078e0004 */
[----:B------:R-:W1:Y:S04]  /*05d0*/  LDS.64 R2, [UR4] ;  /* 0x00000004ff027984 */ /* 0x000e680008000a00 */
[----:B0-----:R-:W-:Y:S04]  /*05e0*/  STG.E.64 desc[UR6][R4.64+0x8], R6 ;  /* 0x0000080604007986 */ /* 0x001fe8000c101b06 */
[----:B--2---:R-:W-:Y:S04]  /*05f0*/  STG.E.64 desc[UR6][R4.64+0x10], R8 ;  /* 0x0000100804007986 */ /* 0x004fe8000c101b06 */
[----:B----4-:R-:W-:Y:S04]  /*0600*/  STG.E.64 desc[UR6][R4.64+0x18], R16 ;  /* 0x0000181004007986 */ /* 0x010fe8000c101b06 */
[----:B-1----:R-:W-:Y:S01]  /*0610*/  STG.E.64 desc[UR6][R4.64], R2 ;  /* 0x0000000204007986 */ /* 0x002fe2000c101b06 */
[----:B------:R-:W-:Y:S05]  /*0620*/  EXIT ;  /* 0x000000000000794d */ /* 0x000fea0003800000 */
.L_x_7:
[----:B------:R-:W-:-:S00]  /*0630*/  BRA `(.L_x_7) ;  /* 0xfffffffc00fc7947 */ /* 0x000fc0000383ffff */
[----:B------:R-:W-:-:S00]  /*0640*/  NOP ;  /* 0x0000000000007918 */ /* 0x000fc00000000000 */
        /* <DEDUP_REMOVED lines=11> */
.L_x_8:


//--------------------- .nv.shared._Z18closed_form_linalgPdS_S_i --------------------------
	.section	.nv.shared._Z18closed_form_linalgPdS_S_i,"aw",@nobits
	.sectionflags	@""
	.align	16
	.zero		1024


//--------------------- .nv.shared.reserved.0     --------------------------
	.section	.nv.shared.reserved.0,"aw",@nobits
	.weak		__nv_reservedSMEM_offset_0_alias
	.size		__nv_reservedSMEM_offset_0_alias, 0, 64
	.other		__nv_reservedSMEM_offset_0_alias,@"STO_CUDA_RESERVED_SHARED STV_DEFAULT"
__nv_reservedSMEM_offset_0_alias:
	.zero		0
	.zero		64


//--------------------- .nv.constant0._Z18closed_form_linalgPdS_S_i --------------------------
	.section	.nv.constant0._Z18closed_form_linalgPdS_S_i,"a",@progbits
	.sectionflags	@""
	.align	4
.nv.constant0._Z18closed_form_linalgPdS_S_i:
	.zero		924


//--------------------- SYMBOLS --------------------------

	.type		.nv.reservedSmem.offset0,@object
	.size		.nv.reservedSmem.offset0,0x4
	.type		.nv.reservedSmem.cap,@object
	.size		.nv.reservedSmem.cap,0x4
